//
// Generated by NVIDIA NVVM Compiler
//
// Compiler Build ID: CL-36424714
// Cuda compilation tools, release 13.0, V13.0.88
// Based on NVVM 20.0.0
//

.version 9.0
.target sm_100
.address_size 64

	// .globl	mul_matrix

.visible .entry mul_matrix(
	.param .u64 .ptr .align 1 mul_matrix_param_0,
	.param .u64 .ptr .align 1 mul_matrix_param_1,
	.param .u64 .ptr .align 1 mul_matrix_param_2,
	.param .u32 mul_matrix_param_3
)
{
	.reg .pred 	%p<10>;
	.reg .b32 	%r<156>;
	.reg .b64 	%rd<69>;

	ld.param.u64 	%rd4, [mul_matrix_param_0];
	ld.param.u64 	%rd5, [mul_matrix_param_1];
	ld.param.u64 	%rd3, [mul_matrix_param_2];
	ld.param.u32 	%r56, [mul_matrix_param_3];
	cvta.to.global.u64 	%rd1, %rd5;
	cvta.to.global.u64 	%rd2, %rd4;
	mov.u32 	%r57, %ctaid.y;
	mov.u32 	%r58, %ntid.y;
	mov.u32 	%r59, %tid.y;
	mad.lo.s32 	%r1, %r57, %r58, %r59;
	mov.u32 	%r60, %ctaid.x;
	mov.u32 	%r61, %ntid.x;
	mul.lo.s32 	%r2, %r60, %r61;
	mov.u32 	%r3, %tid.x;
	add.s32 	%r4, %r2, %r3;
	max.s32 	%r62, %r1, %r4;
	setp.ge.s32 	%p1, %r62, %r56;
	@%p1 bra 	$L__BB0_13;
	mul.lo.s32 	%r5, %r56, %r1;
	and.b32  	%r6, %r56, 7;
	setp.lt.u32 	%p2, %r56, 8;
	mov.b32 	%r155, 0;
	mov.u32 	%r151, %r155;
	@%p2 bra 	$L__BB0_4;
	and.b32  	%r151, %r56, -8;
	neg.s32 	%r144, %r151;
	add.s32 	%r66, %r3, %r56;
	add.s32 	%r143, %r66, %r2;
	shl.b32 	%r10, %r56, 3;
	shl.b32 	%r67, %r56, 1;
	add.s32 	%r142, %r4, %r67;
	mad.lo.s32 	%r141, %r56, 3, %r4;
	shl.b32 	%r68, %r56, 2;
	add.s32 	%r140, %r4, %r68;
	mad.lo.s32 	%r139, %r56, 5, %r4;
	mad.lo.s32 	%r138, %r56, 6, %r4;
	mad.lo.s32 	%r137, %r56, 7, %r4;
	add.s32 	%r135, %r5, 3;
	mov.b32 	%r155, 0;
	mov.u32 	%r136, %r4;
$L__BB0_3:
	.pragma "nounroll";
	add.s32 	%r69, %r135, -3;
	mul.wide.u32 	%rd6, %r69, 4;
	add.s64 	%rd7, %rd2, %rd6;
	ld.global.u32 	%r70, [%rd7];
	mul.wide.u32 	%rd8, %r136, 4;
	add.s64 	%rd9, %rd1, %rd8;
	ld.global.u32 	%r71, [%rd9];
	mad.lo.s32 	%r72, %r71, %r70, %r155;
	add.s32 	%r73, %r135, -2;
	mul.wide.u32 	%rd10, %r73, 4;
	add.s64 	%rd11, %rd2, %rd10;
	ld.global.u32 	%r74, [%rd11];
	mul.wide.u32 	%rd12, %r143, 4;
	add.s64 	%rd13, %rd1, %rd12;
	ld.global.u32 	%r75, [%rd13];
	mad.lo.s32 	%r76, %r75, %r74, %r72;
	add.s32 	%r77, %r135, -1;
	mul.wide.u32 	%rd14, %r77, 4;
	add.s64 	%rd15, %rd2, %rd14;
	ld.global.u32 	%r78, [%rd15];
	mul.wide.u32 	%rd16, %r142, 4;
	add.s64 	%rd17, %rd1, %rd16;
	ld.global.u32 	%r79, [%rd17];
	mad.lo.s32 	%r80, %r79, %r78, %r76;
	add.s32 	%r81, %r135, 4;
	mul.wide.u32 	%rd18, %r135, 4;
	add.s64 	%rd19, %rd2, %rd18;
	ld.global.u32 	%r82, [%rd19];
	mul.wide.u32 	%rd20, %r141, 4;
	add.s64 	%rd21, %rd1, %rd20;
	ld.global.u32 	%r83, [%rd21];
	mad.lo.s32 	%r84, %r83, %r82, %r80;
	add.s32 	%r85, %r135, 1;
	mul.wide.u32 	%rd22, %r85, 4;
	add.s64 	%rd23, %rd2, %rd22;
	ld.global.u32 	%r86, [%rd23];
	mul.wide.u32 	%rd24, %r140, 4;
	add.s64 	%rd25, %rd1, %rd24;
	ld.global.u32 	%r87, [%rd25];
	mad.lo.s32 	%r88, %r87, %r86, %r84;
	add.s32 	%r89, %r135, 2;
	mul.wide.u32 	%rd26, %r89, 4;
	add.s64 	%rd27, %rd2, %rd26;
	ld.global.u32 	%r90, [%rd27];
	mul.wide.u32 	%rd28, %r139, 4;
	add.s64 	%rd29, %rd1, %rd28;
	ld.global.u32 	%r91, [%rd29];
	mad.lo.s32 	%r92, %r91, %r90, %r88;
	add.s32 	%r93, %r135, 3;
	mul.wide.u32 	%rd30, %r93, 4;
	add.s64 	%rd31, %rd2, %rd30;
	ld.global.u32 	%r94, [%rd31];
	mul.wide.u32 	%rd32, %r138, 4;
	add.s64 	%rd33, %rd1, %rd32;
	ld.global.u32 	%r95, [%rd33];
	mad.lo.s32 	%r96, %r95, %r94, %r92;
	mul.wide.u32 	%rd34, %r81, 4;
	add.s64 	%rd35, %rd2, %rd34;
	ld.global.u32 	%r97, [%rd35];
	mul.wide.u32 	%rd36, %r137, 4;
	add.s64 	%rd37, %rd1, %rd36;
	ld.global.u32 	%r98, [%rd37];
	mad.lo.s32 	%r155, %r98, %r97, %r96;
	add.s32 	%r144, %r144, 8;
	add.s32 	%r143, %r143, %r10;
	add.s32 	%r142, %r142, %r10;
	add.s32 	%r141, %r141, %r10;
	add.s32 	%r140, %r140, %r10;
	add.s32 	%r139, %r139, %r10;
	add.s32 	%r138, %r138, %r10;
	add.s32 	%r137, %r137, %r10;
	add.s32 	%r136, %r136, %r10;
	add.s32 	%r135, %r135, 8;
	setp.ne.s32 	%p3, %r144, 0;
	@%p3 bra 	$L__BB0_3;
$L__BB0_4:
	setp.eq.s32 	%p4, %r6, 0;
	@%p4 bra 	$L__BB0_12;
	and.b32  	%r43, %r56, 3;
	setp.lt.u32 	%p5, %r6, 4;
	@%p5 bra 	$L__BB0_7;
	add.s32 	%r100, %r151, %r5;
	mul.wide.u32 	%rd38, %r100, 4;
	add.s64 	%rd39, %rd2, %rd38;
	ld.global.u32 	%r101, [%rd39];
	mad.lo.s32 	%r102, %r151, %r56, %r4;
	mul.wide.u32 	%rd40, %r102, 4;
	add.s64 	%rd41, %rd1, %rd40;
	ld.global.u32 	%r103, [%rd41];
	mad.lo.s32 	%r104, %r103, %r101, %r155;
	add.s32 	%r105, %r100, 1;
	mul.wide.u32 	%rd42, %r105, 4;
	add.s64 	%rd43, %rd2, %rd42;
	ld.global.u32 	%r106, [%rd43];
	add.s32 	%r107, %r102, %r56;
	mul.wide.u32 	%rd44, %r107, 4;
	add.s64 	%rd45, %rd1, %rd44;
	ld.global.u32 	%r108, [%rd45];
	mad.lo.s32 	%r109, %r108, %r106, %r104;
	add.s32 	%r110, %r100, 2;
	mul.wide.u32 	%rd46, %r110, 4;
	add.s64 	%rd47, %rd2, %rd46;
	ld.global.u32 	%r111, [%rd47];
	add.s32 	%r112, %r107, %r56;
	mul.wide.u32 	%rd48, %r112, 4;
	add.s64 	%rd49, %rd1, %rd48;
	ld.global.u32 	%r113, [%rd49];
	mad.lo.s32 	%r114, %r113, %r111, %r109;
	add.s32 	%r115, %r100, 3;
	mul.wide.u32 	%rd50, %r115, 4;
	add.s64 	%rd51, %rd2, %rd50;
	ld.global.u32 	%r116, [%rd51];
	add.s32 	%r117, %r112, %r56;
	mul.wide.u32 	%rd52, %r117, 4;
	add.s64 	%rd53, %rd1, %rd52;
	ld.global.u32 	%r118, [%rd53];
	mad.lo.s32 	%r155, %r118, %r116, %r114;
	add.s32 	%r151, %r151, 4;
$L__BB0_7:
	setp.eq.s32 	%p6, %r43, 0;
	@%p6 bra 	$L__BB0_12;
	setp.eq.s32 	%p7, %r43, 1;
	@%p7 bra 	$L__BB0_10;
	add.s32 	%r120, %r151, %r5;
	mul.wide.u32 	%rd54, %r120, 4;
	add.s64 	%rd55, %rd2, %rd54;
	ld.global.u32 	%r121, [%rd55];
	mad.lo.s32 	%r122, %r151, %r56, %r4;
	mul.wide.u32 	%rd56, %r122, 4;
	add.s64 	%rd57, %rd1, %rd56;
	ld.global.u32 	%r123, [%rd57];
	mad.lo.s32 	%r124, %r123, %r121, %r155;
	add.s32 	%r125, %r120, 1;
	mul.wide.u32 	%rd58, %r125, 4;
	add.s64 	%rd59, %rd2, %rd58;
	ld.global.u32 	%r126, [%rd59];
	add.s32 	%r127, %r122, %r56;
	mul.wide.u32 	%rd60, %r127, 4;
	add.s64 	%rd61, %rd1, %rd60;
	ld.global.u32 	%r128, [%rd61];
	mad.lo.s32 	%r155, %r128, %r126, %r124;
	add.s32 	%r151, %r151, 2;
$L__BB0_10:
	and.b32  	%r129, %r56, 1;
	setp.eq.b32 	%p8, %r129, 1;
	not.pred 	%p9, %p8;
	@%p9 bra 	$L__BB0_12;
	add.s32 	%r130, %r151, %r5;
	mul.wide.u32 	%rd62, %r130, 4;
	add.s64 	%rd63, %rd2, %rd62;
	ld.global.u32 	%r131, [%rd63];
	mad.lo.s32 	%r132, %r151, %r56, %r4;
	mul.wide.u32 	%rd64, %r132, 4;
	add.s64 	%rd65, %rd1, %rd64;
	ld.global.u32 	%r133, [%rd65];
	mad.lo.s32 	%r155, %r133, %r131, %r155;
$L__BB0_12:
	add.s32 	%r134, %r5, %r4;
	cvta.to.global.u64 	%rd66, %rd3;
	mul.wide.s32 	%rd67, %r134, 4;
	add.s64 	%rd68, %rd66, %rd67;
	st.global.u32 	[%rd68], %r155;
$L__BB0_13:
	ret;

}


// ===== COMPILED SASS (sm_100) =====

	.target	sm_100

	.elftype	@"ET_EXEC"


//--------------------- .note.nv.tkinfo           --------------------------
	.section	.note.nv.tkinfo,"",@"SHT_NOTE"
	.sectionflags	@"SHF_NOTE_NV_TKINFO"
	.tkinfo
        /*0018*/ 	.word	0x00000002
        /*0030*/ 	.string	""
        /*0030*/ 	.string	"ptxas"
        /*0030*/ 	.string	"Cuda compilation tools, release 13.0, V13.0.88"
        /*0030*/ 	.string	"Build cuda_13.0.r13.0/compiler.36424714_0"
        /*0030*/ 	.string	"-arch sm_100 -m 64 "



//--------------------- .note.nv.cuinfo           --------------------------
	.section	.note.nv.cuinfo,"",@"SHT_NOTE"
	.sectionflags	@"SHF_NOTE_NV_CUINFO"
        /*0018*/ 	.short	0x0002
        /*001a*/ 	.short	0x0064
        /*001c*/ 	.short	0x0082
	.zero		2


//--------------------- .nv.info                  --------------------------
	.section	.nv.info,"",@"SHT_CUDA_INFO"
	.align	4


	//----- nvinfo : EIATTR_REGCOUNT
	.align		4
        /*0000*/ 	.byte	0x04, 0x2f
        /*0002*/ 	.short	(.L_1 - .L_0)
	.align		4
.L_0:
        /*0004*/ 	.word	index@(mul_matrix)
        /*0008*/ 	.word	0x00000020


	//----- nvinfo : EIATTR_FRAME_SIZE
	.align		4
.L_1:
        /*000c*/ 	.byte	0x04, 0x11
        /*000e*/ 	.short	(.L_3 - .L_2)
	.align		4
.L_2:
        /*0010*/ 	.word	index@(mul_matrix)
        /*0014*/ 	.word	0x00000000


	//----- nvinfo : EIATTR_MIN_STACK_SIZE
	.align		4
.L_3:
        /*0018*/ 	.byte	0x04, 0x12
        /*001a*/ 	.short	(.L_5 - .L_4)
	.align		4
.L_4:
        /*001c*/ 	.word	index@(mul_matrix)
        /*0020*/ 	.word	0x00000000
.L_5:


//--------------------- .nv.compat                --------------------------
	.section	.nv.compat,"",@"SHT_CUDA_COMPAT_INFO"
	.align	4
        /*0000*/ 	.byte	0x02, 0x09, 0x00, 0x00, 0x02, 0x02, 0x01, 0x00, 0x02, 0x05, 0x05, 0x00, 0x03, 0x07, 0x01, 0x01
        /*0010*/ 	.byte	0x02, 0x03, 0x00, 0x00, 0x02, 0x06, 0x01, 0x00, 0x04, 0x0b, 0x08, 0x00, 0x09, 0x00, 0x00, 0x00
        /*0020*/ 	.byte	0x00, 0x00, 0x00, 0x00


//--------------------- .nv.info.mul_matrix       --------------------------
	.section	.nv.info.mul_matrix,"",@"SHT_CUDA_INFO"
	.sectionflags	@""
	.align	4


	//----- nvinfo : EIATTR_CUDA_API_VERSION
	.align		4
        /*0000*/ 	.byte	0x04, 0x37
        /*0002*/ 	.short	(.L_7 - .L_6)
.L_6:
        /*0004*/ 	.word	0x00000082


	//----- nvinfo : EIATTR_KPARAM_INFO
	.align		4
.L_7:
        /*0008*/ 	.byte	0x04, 0x17
        /*000a*/ 	.short	(.L_9 - .L_8)
.L_8:
        /*000c*/ 	.word	0x00000000
        /*0010*/ 	.short	0x0003
        /*0012*/ 	.short	0x0018
        /*0014*/ 	.byte	0x00, 0xf0, 0x11, 0x00


	//----- nvinfo : EIATTR_KPARAM_INFO
	.align		4
.L_9:
        /*0018*/ 	.byte	0x04, 0x17
        /*001a*/ 	.short	(.L_11 - .L_10)
.L_10:
        /*001c*/ 	.word	0x00000000
        /*0020*/ 	.short	0x0002
        /*0022*/ 	.short	0x0010
        /*0024*/ 	.byte	0x00, 0xf5, 0x21, 0x00


	//----- nvinfo : EIATTR_KPARAM_INFO
	.align		4
.L_11:
        /*0028*/ 	.byte	0x04, 0x17
        /*002a*/ 	.short	(.L_13 - .L_12)
.L_12:
        /*002c*/ 	.word	0x00000000
        /*0030*/ 	.short	0x0001
        /*0032*/ 	.short	0x0008
        /*0034*/ 	.byte	0x00, 0xf5, 0x21, 0x00


	//----- nvinfo : EIATTR_KPARAM_INFO
	.align		4
.L_13:
        /*0038*/ 	.byte	0x04, 0x17
        /*003a*/ 	.short	(.L_15 - .L_14)
.L_14:
        /*003c*/ 	.word	0x00000000
        /*0040*/ 	.short	0x0000
        /*0042*/ 	.short	0x0000
        /*0044*/ 	.byte	0x00, 0xf5, 0x21, 0x00


	//----- nvinfo : EIATTR_SPARSE_MMA_MASK
	.align		4
.L_15:
        /*0048*/ 	.byte	0x03, 0x50
        /*004a*/ 	.short	0x0000


	//----- nvinfo : EIATTR_MAXREG_COUNT
	.align		4
        /*004c*/ 	.byte	0x03, 0x1b
        /*004e*/ 	.short	0x00ff


	//----- nvinfo : EIATTR_MERCURY_ISA_VERSION
	.align		4
        /*0050*/ 	.byte	0x03, 0x5f
        /*0052*/ 	.short	0x0101


	//----- nvinfo : EIATTR_VRC_CTA_INIT_COUNT
	.align		4
        /*0054*/ 	.byte	0x02, 0x4a
	.zero		1
	.zero		1


	//----- nvinfo : EIATTR_EXIT_INSTR_OFFSETS
	.align		4
        /*0058*/ 	.byte	0x04, 0x1c
        /*005a*/ 	.short	(.L_17 - .L_16)


	//   ....[0]....
.L_16:
        /*005c*/ 	.word	0x000000d0


	//   ....[1]....
        /*0060*/ 	.word	0x00000a40


	//----- nvinfo : EIATTR_CBANK_PARAM_SIZE
	.align		4
.L_17:
        /*0064*/ 	.byte	0x03, 0x19
        /*0066*/ 	.short	0x001c


	//----- nvinfo : EIATTR_PARAM_CBANK
	.align		4
        /*0068*/ 	.byte	0x04, 0x0a
        /*006a*/ 	.short	(.L_19 - .L_18)
	.align		4
.L_18:
        /*006c*/ 	.word	index@(.nv.constant0.mul_matrix)
        /*0070*/ 	.short	0x0380
        /*0072*/ 	.short	0x001c


	//----- nvinfo : EIATTR_SW_WAR
	.align		4
.L_19:
        /*0074*/ 	.byte	0x04, 0x36
        /*0076*/ 	.short	(.L_21 - .L_20)
.L_20:
        /*0078*/ 	.word	0x00000008
.L_21:


//--------------------- .nv.callgraph             --------------------------
	.section	.nv.callgraph,"",@"SHT_CUDA_CALLGRAPH"
	.align	4
	.sectionentsize	8
	.align		4
        /*0000*/ 	.word	0x00000000
	.align		4
        /*0004*/ 	.word	0xffffffff
	.align		4
        /*0008*/ 	.word	0x00000000
	.align		4
        /*000c*/ 	.word	0xfffffffe
	.align		4
        /*0010*/ 	.word	0x00000000
	.align		4
        /*0014*/ 	.word	0xfffffffd
	.align		4
        /*0018*/ 	.word	0x00000000
	.align		4
        /*001c*/ 	.word	0xfffffffc


//--------------------- .text.mul_matrix          --------------------------
	.section	.text.mul_matrix,"ax",@progbits
	.align	128
        .global         mul_matrix
        .type           mul_matrix,@function
        .size           mul_matrix,(.L_x_5 - mul_matrix)
        .other          mul_matrix,@"STO_CUDA_ENTRY STV_DEFAULT"
mul_matrix:
.text.mul_matrix:
[----:B------:R-:W-:Y:S01]  /*0000*/  LDC R1, c[0x0][0x37c] ;  /* 0x0000df00ff017b82 */ /* 0x000fe20000000800 */
[----:B------:R-:W0:Y:S07]  /*0010*/  S2R R3, SR_TID.Y ;  /* 0x0000000000037919 */ /* 0x000e2e0000002200 */
[----:B------:R-:W1:Y:S01]  /*0020*/  S2UR UR4, SR_CTAID.X ;  /* 0x00000000000479c3 */ /* 0x000e620000002500 */
[----:B------:R-:W2:Y:S07]  /*0030*/  S2R R7, SR_TID.X ;  /* 0x0000000000077919 */ /* 0x000eae0000002100 */
[----:B------:R-:W0:Y:S08]  /*0040*/  S2UR UR6, SR_CTAID.Y ;  /* 0x00000000000679c3 */ /* 0x000e300000002600 */
[----:B------:R-:W0:Y:S01]  /*0050*/  LDC R2, c[0x0][0x364] ;  /* 0x0000d900ff027b82 */ /* 0x000e220000000800 */
[----:B------:R-:W1:Y:S07]  /*0060*/  LDCU UR5, c[0x0][0x360] ;  /* 0x00006c00ff0577ac */ /* 0x000e6e0008000800 */
[----:B------:R-:W3:Y:S01]  /*0070*/  LDC R0, c[0x0][0x398] ;  /* 0x0000e600ff007b82 */ /* 0x000ee20000000800 */
[----:B-1----:R-:W-:Y:S01]  /*0080*/  UIMAD UR4, UR4, UR5, URZ ;  /* 0x00000005040472a4 */ /* 0x002fe2000f8e02ff */
[----:B0-----:R-:W-:-:S05]  /*0090*/  IMAD R2, R2, UR6, R3 ;  /* 0x0000000602027c24 */ /* 0x001fca000f8e0203 */
[----:B--2---:R-:W-:-:S04]  /*00a0*/  IADD3 R3, PT, PT, R7, UR4, RZ ;  /* 0x0000000407037c10 */ /* 0x004fc8000fffe0ff */
[----:B------:R-:W-:-:S04]  /*00b0*/  VIMNMX R5, PT, PT, R2, R3, !PT ;  /* 0x0000000302057248 */ /* 0x000fc80007fe0100 */
[----:B---3--:R-:W-:-:S13]  /*00c0*/  ISETP.GE.AND P0, PT, R5, R0, PT ;  /* 0x000000000500720c */ /* 0x008fda0003f06270 */
[----:B------:R-:W-:Y:S05]  /*00d0*/  @P0 EXIT ;  /* 0x000000000000094d */ /* 0x000fea0003800000 */
[C---:B------:R-:W-:Y:S01]  /*00e0*/  ISETP.GE.U32.AND P1, PT, R0.reuse, 0x8, PT ;  /* 0x000000080000780c */ /* 0x040fe20003f26070 */
[----:B------:R-:W0:Y:S01]  /*00f0*/  LDCU.64 UR6, c[0x0][0x358] ;  /* 0x00006b00ff0677ac */ /* 0x000e220008000a00 */
[----:B------:R-:W-:Y:S01]  /*0100*/  LOP3.LUT R4, R0, 0x7, RZ, 0xc0, !PT ;  /* 0x0000000700047812 */ /* 0x000fe200078ec0ff */
[----:B------:R-:W-:Y:S01]  /*0110*/  HFMA2 R26, -RZ, RZ, 0, 0 ;  /* 0x00000000ff1a7431 */ /* 0x000fe200000001ff */
[----:B------:R-:W-:Y:S02]  /*0120*/  MOV R6, RZ ;  /* 0x000000ff00067202 */ /* 0x000fe40000000f00 */
[----:B------:R-:W-:-:S07]  /*0130*/  ISETP.NE.AND P0, PT, R4, RZ, PT ;  /* 0x000000ff0400720c */ /* 0x000fce0003f05270 */
[----:B------:R-:W-:Y:S06]  /*0140*/  @!P1 BRA `(.L_x_0) ;  /* 0x0000000400249947 */ /* 0x000fec0003800000 */
[C---:B------:R-:W-:Y:S01]  /*0150*/  LOP3.LUT R6, R0.reuse, 0xfffffff8, RZ, 0xc0, !PT ;  /* 0xfffffff800067812 */ /* 0x040fe200078ec0ff */
[C---:B------:R-:W-:Y:S01]  /*0160*/  IMAD R8, R0.reuse, 0x3, R3 ;  /* 0x0000000300087824 */ /* 0x040fe200078e0203 */
[C---:B------:R-:W-:Y:S01]  /*0170*/  IADD3 R5, PT, PT, R0.reuse, UR4, R7 ;  /* 0x0000000400057c10 */ /* 0x040fe2000fffe007 */
[C-C-:B------:R-:W-:Y:S01]  /*0180*/  IMAD R10, R0.reuse, 0x5, R3.reuse ;  /* 0x00000005000a7824 */ /* 0x140fe200078e0203 */
[CC--:B------:R-:W-:Y:S01]  /*0190*/  LEA R7, R0.reuse, R3.reuse, 0x1 ;  /* 0x0000000300077211 */ /* 0x0c0fe200078e08ff */
[C-C-:B------:R-:W-:Y:S01]  /*01a0*/  IMAD R11, R0.reuse, 0x6, R3.reuse ;  /* 0x00000006000b7824 */ /* 0x140fe200078e0203 */
[CC--:B------:R-:W-:Y:S01]  /*01b0*/  LEA R9, R0.reuse, R3.reuse, 0x2 ;  /* 0x0000000300097211 */ /* 0x0c0fe200078e10ff */
[----:B------:R-:W-:Y:S01]  /*01c0*/  IMAD R18, R0, 0x7, R3 ;  /* 0x0000000700127824 */ /* 0x000fe200078e0203 */
[----:B------:R-:W-:Y:S01]  /*01d0*/  MOV R26, RZ ;  /* 0x000000ff001a7202 */ /* 0x000fe20000000f00 */
[----:B------:R-:W-:Y:S01]  /*01e0*/  IMAD R20, R2, R0, 0x3 ;  /* 0x0000000302147424 */ /* 0x000fe200078e0200 */
[----:B------:R-:W-:-:S02]  /*01f0*/  MOV R19, R3 ;  /* 0x0000000300137202 */ /* 0x000fc40000000f00 */
[----:B------:R-:W-:-:S07]  /*0200*/  IADD3 R21, PT, PT, -R6, RZ, RZ ;  /* 0x000000ff06157210 */ /* 0x000fce0007ffe1ff */
.L_x_1:
[----:B------:R-:W1:Y:S01]  /*0210*/  LDC.64 R12, c[0x0][0x380] ;  /* 0x0000e000ff0c7b82 */ /* 0x000e620000000a00 */
[C---:B------:R-:W-:Y:S02]  /*0220*/  IADD3 R25, PT, PT, R20.reuse, -0x3, RZ ;  /* 0xfffffffd14197810 */ /* 0x040fe40007ffe0ff */
[----:B------:R-:W-:-:S05]  /*0230*/  IADD3 R23, PT, PT, R20, -0x2, RZ ;  /* 0xfffffffe14177810 */ /* 0x000fca0007ffe0ff */
[----:B------:R-:W2:Y:S01]  /*0240*/  LDC.64 R14, c[0x0][0x388] ;  /* 0x0000e200ff0e7b82 */ /* 0x000ea20000000a00 */
[----:B-1----:R-:W-:-:S04]  /*0250*/  IMAD.WIDE.U32 R24, R25, 0x4, R12 ;  /* 0x0000000419187825 */ /* 0x002fc800078e000c */
[----:B------:R-:W-:Y:S02]  /*0260*/  IMAD.WIDE.U32 R22, R23, 0x4, R12 ;  /* 0x0000000417167825 */ /* 0x000fe400078e000c */
[----:B0-----:R-:W3:Y:S02]  /*0270*/  LDG.E R25, desc[UR6][R24.64] ;  /* 0x0000000618197981 */ /* 0x001ee4000c1e1900 */
[--C-:B--2---:R-:W-:Y:S02]  /*0280*/  IMAD.WIDE.U32 R16, R19, 0x4, R14.reuse ;  /* 0x0000000413107825 */ /* 0x104fe400078e000e */
[----:B------:R-:W2:Y:S04]  /*0290*/  LDG.E R27, desc[UR6][R22.64] ;  /* 0x00000006161b7981 */ /* 0x000ea8000c1e1900 */
[----:B------:R0:W3:Y:S02]  /*02a0*/  LDG.E R29, desc[UR6][R16.64] ;  /* 0x00000006101d7981 */ /* 0x0000e4000c1e1900 */
[----:B0-----:R-:W-:-:S05]  /*02b0*/  IMAD.WIDE.U32 R16, R5, 0x4, R14 ;  /* 0x0000000405107825 */ /* 0x001fca00078e000e */
[----:B------:R0:W2:Y:S01]  /*02c0*/  LDG.E R28, desc[UR6][R16.64] ;  /* 0x00000006101c7981 */ /* 0x0000a2000c1e1900 */
[----:B------:R-:W-:-:S05]  /*02d0*/  IADD3 R23, PT, PT, R20, -0x1, RZ ;  /* 0xffffffff14177810 */ /* 0x000fca0007ffe0ff */
[----:B------:R-:W-:-:S04]  /*02e0*/  IMAD.WIDE.U32 R22, R23, 0x4, R12 ;  /* 0x0000000417167825 */ /* 0x000fc800078e000c */
[----:B0-----:R-:W-:-:S04]  /*02f0*/  IMAD.WIDE.U32 R16, R7, 0x4, R14 ;  /* 0x0000000407107825 */ /* 0x001fc800078e000e */
[----:B---3--:R-:W-:Y:S02]  /*0300*/  IMAD R29, R25, R29, R26 ;  /* 0x0000001d191d7224 */ /* 0x008fe400078e021a */
[----:B------:R0:W3:Y:S04]  /*0310*/  LDG.E R26, desc[UR6][R22.64] ;  /* 0x00000006161a7981 */ /* 0x0000e8000c1e1900 */
[----:B------:R1:W3:Y:S01]  /*0320*/  LDG.E R25, desc[UR6][R16.64] ;  /* 0x0000000610197981 */ /* 0x0002e2000c1e1900 */
[----:B0-----:R-:W-:-:S04]  /*0330*/  IMAD.WIDE.U32 R22, R20, 0x4, R12 ;  /* 0x0000000414167825 */ /* 0x001fc800078e000c */
[----:B-1----:R-:W-:Y:S01]  /*0340*/  IMAD.WIDE.U32 R16, R8, 0x4, R14 ;  /* 0x0000000408107825 */ /* 0x002fe200078e000e */
[----:B------:R-:W4:Y:S03]  /*0350*/  LDG.E R24, desc[UR6][R22.64] ;  /* 0x0000000616187981 */ /* 0x000f26000c1e1900 */
[----:B--2---:R-:W-:Y:S02]  /*0360*/  IMAD R27, R27, R28, R29 ;  /* 0x0000001c1b1b7224 */ /* 0x004fe400078e021d */
[----:B------:R0:W4:Y:S01]  /*0370*/  LDG.E R28, desc[UR6][R16.64] ;  /* 0x00000006101c7981 */ /* 0x000122000c1e1900 */
[----:B------:R-:W-:-:S05]  /*0380*/  IADD3 R29, PT, PT, R20, 0x2, RZ ;  /* 0x00000002141d7810 */ /* 0x000fca0007ffe0ff */
[----:B0-----:R-:W-:Y:S01]  /*0390*/  IMAD.WIDE.U32 R16, R29, 0x4, R12 ;  /* 0x000000041d107825 */ /* 0x001fe200078e000c */
[----:B------:R-:W-:-:S04]  /*03a0*/  IADD3 R29, PT, PT, R20, 0x3, RZ ;  /* 0x00000003141d7810 */ /* 0x000fc80007ffe0ff */
[----:B------:R0:W2:Y:S02]  /*03b0*/  LDG.E R23, desc[UR6][R16.64] ;  /* 0x0000000610177981 */ /* 0x0000a4000c1e1900 */
[----:B0-----:R-:W-:-:S04]  /*03c0*/  IMAD.WIDE.U32 R16, R10, 0x4, R14 ;  /* 0x000000040a107825 */ /* 0x001fc800078e000e */
[----:B---3--:R-:W-:Y:S01]  /*03d0*/  IMAD R25, R26, R25, R27 ;  /* 0x000000191a197224 */ /* 0x008fe200078e021b */
[----:B------:R-:W-:-:S03]  /*03e0*/  IADD3 R27, PT, PT, R20, 0x1, RZ ;  /* 0x00000001141b7810 */ /* 0x000fc60007ffe0ff */
[----:B----4-:R-:W-:Y:S02]  /*03f0*/  IMAD R22, R24, R28, R25 ;  /* 0x0000001c18167224 */ /* 0x010fe400078e0219 */
[----:B------:R-:W-:-:S06]  /*0400*/  IMAD.WIDE.U32 R24, R27, 0x4, R12 ;  /* 0x000000041b187825 */ /* 0x000fcc00078e000c */
[----:B------:R-:W3:Y:S01]  /*0410*/  LDG.E R25, desc[UR6][R24.64] ;  /* 0x0000000618197981 */ /* 0x000ee2000c1e1900 */
[----:B------:R-:W-:-:S06]  /*0420*/  IMAD.WIDE.U32 R26, R9, 0x4, R14 ;  /* 0x00000004091a7825 */ /* 0x000fcc00078e000e */
[----:B------:R-:W3:Y:S04]  /*0430*/  LDG.E R26, desc[UR6][R26.64] ;  /* 0x000000061a1a7981 */ /* 0x000ee8000c1e1900 */
[----:B------:R0:W2:Y:S02]  /*0440*/  LDG.E R24, desc[UR6][R16.64] ;  /* 0x0000000610187981 */ /* 0x0000a4000c1e1900 */
[----:B0-----:R-:W-:Y:S01]  /*0450*/  IMAD.WIDE.U32 R16, R29, 0x4, R12 ;  /* 0x000000041d107825 */ /* 0x001fe200078e000c */
[----:B------:R-:W-:-:S05]  /*0460*/  IADD3 R29, PT, PT, R20, 0x4, RZ ;  /* 0x00000004141d7810 */ /* 0x000fca0007ffe0ff */
[----:B------:R-:W-:Y:S01]  /*0470*/  IMAD.WIDE.U32 R12, R29, 0x4, R12 ;  /* 0x000000041d0c7825 */ /* 0x000fe200078e000c */
[----:B------:R-:W4:Y:S04]  /*0480*/  LDG.E R16, desc[UR6][R16.64] ;  /* 0x0000000610107981 */ /* 0x000f28000c1e1900 */
[----:B------:R0:W5:Y:S02]  /*0490*/  LDG.E R28, desc[UR6][R12.64] ;  /* 0x000000060c1c7981 */ /* 0x000164000c1e1900 */
[----:B0-----:R-:W-:-:S04]  /*04a0*/  IMAD.WIDE.U32 R12, R11, 0x4, R14 ;  /* 0x000000040b0c7825 */ /* 0x001fc800078e000e */
[----:B------:R-:W-:Y:S01]  /*04b0*/  IMAD.WIDE.U32 R14, R18, 0x4, R14 ;  /* 0x00000004120e7825 */ /* 0x000fe200078e000e */
[----:B------:R-:W4:Y:S05]  /*04c0*/  LDG.E R29, desc[UR6][R12.64] ;  /* 0x000000060c1d7981 */ /* 0x000f2a000c1e1900 */
[----:B------:R-:W5:Y:S01]  /*04d0*/  LDG.E R14, desc[UR6][R14.64] ;  /* 0x000000060e0e7981 */ /* 0x000f62000c1e1900 */
[----:B------:R-:W-:-:S04]  /*04e0*/  IADD3 R21, PT, PT, R21, 0x8, RZ ;  /* 0x0000000815157810 */ /* 0x000fc80007ffe0ff */
[----:B------:R-:W-:Y:S02]  /*04f0*/  ISETP.NE.AND P1, PT, R21, RZ, PT ;  /* 0x000000ff1500720c */ /* 0x000fe40003f25270 */
[----:B------:R-:W-:Y:S02]  /*0500*/  IADD3 R20, PT, PT, R20, 0x8, RZ ;  /* 0x0000000814147810 */ /* 0x000fe40007ffe0ff */
[C---:B------:R-:W-:Y:S02]  /*0510*/  LEA R5, R0.reuse, R5, 0x3 ;  /* 0x0000000500057211 */ /* 0x040fe400078e18ff */
[C---:B------:R-:W-:Y:S02]  /*0520*/  LEA R7, R0.reuse, R7, 0x3 ;  /* 0x0000000700077211 */ /* 0x040fe400078e18ff */
[C---:B------:R-:W-:Y:S02]  /*0530*/  LEA R8, R0.reuse, R8, 0x3 ;  /* 0x0000000800087211 */ /* 0x040fe400078e18ff */
[----:B------:R-:W-:-:S02]  /*0540*/  LEA R9, R0, R9, 0x3 ;  /* 0x0000000900097211 */ /* 0x000fc400078e18ff */
[C---:B------:R-:W-:Y:S02]  /*0550*/  LEA R10, R0.reuse, R10, 0x3 ;  /* 0x0000000a000a7211 */ /* 0x040fe400078e18ff */
[C---:B------:R-:W-:Y:S02]  /*0560*/  LEA R11, R0.reuse, R11, 0x3 ;  /* 0x0000000b000b7211 */ /* 0x040fe400078e18ff */
[C---:B------:R-:W-:Y:S02]  /*0570*/  LEA R18, R0.reuse, R18, 0x3 ;  /* 0x0000001200127211 */ /* 0x040fe400078e18ff */
[----:B------:R-:W-:Y:S01]  /*0580*/  LEA R19, R0, R19, 0x3 ;  /* 0x0000001300137211 */ /* 0x000fe200078e18ff */
[----:B---3--:R-:W-:-:S04]  /*0590*/  IMAD R22, R25, R26, R22 ;  /* 0x0000001a19167224 */ /* 0x008fc800078e0216 */
[----:B--2---:R-:W-:-:S04]  /*05a0*/  IMAD R22, R23, R24, R22 ;  /* 0x0000001817167224 */ /* 0x004fc800078e0216 */
[----:B----4-:R-:W-:-:S04]  /*05b0*/  IMAD R29, R16, R29, R22 ;  /* 0x0000001d101d7224 */ /* 0x010fc800078e0216 */
[----:B-----5:R-:W-:Y:S01]  /*05c0*/  IMAD R26, R28, R14, R29 ;  /* 0x0000000e1c1a7224 */ /* 0x020fe200078e021d */
[----:B------:R-:W-:Y:S06]  /*05d0*/  @P1 BRA `(.L_x_1) ;  /* 0xfffffffc000c1947 */ /* 0x000fec000383ffff */
.L_x_0:
[----:B------:R-:W-:Y:S05]  /*05e0*/  @!P0 BRA `(.L_x_2) ;  /* 0x0000000400048947 */ /* 0x000fea0003800000 */
[----:B------:R-:W-:Y:S02]  /*05f0*/  ISETP.GE.U32.AND P0, PT, R4, 0x4, PT ;  /* 0x000000040400780c */ /* 0x000fe40003f06070 */
[----:B------:R-:W-:-:S04]  /*0600*/  LOP3.LUT R20, R0, 0x3, RZ, 0xc0, !PT ;  /* 0x0000000300147812 */ /* 0x000fc800078ec0ff */
[----:B------:R-:W-:-:S07]  /*0610*/  ISETP.NE.AND P1, PT, R20, RZ, PT ;  /* 0x000000ff1400720c */ /* 0x000fce0003f25270 */
[----:B------:R-:W-:Y:S06]  /*0620*/  @!P0 BRA `(.L_x_3) ;  /* 0x00000000007c8947 */ /* 0x000fec0003800000 */
[----:B------:R-:W1:Y:S01]  /*0630*/  LDC.64 R4, c[0x0][0x388] ;  /* 0x0000e200ff047b82 */ /* 0x000e620000000a00 */
[-C--:B------:R-:W-:Y:S02]  /*0640*/  IMAD R11, R2, R0.reuse, R6 ;  /* 0x00000000020b7224 */ /* 0x080fe400078e0206 */
[----:B------:R-:W-:-:S03]  /*0650*/  IMAD R13, R6, R0, R3 ;  /* 0x00000000060d7224 */ /* 0x000fc600078e0203 */
[C---:B------:R-:W-:Y:S02]  /*0660*/  IADD3 R19, PT, PT, R11.reuse, 0x1, RZ ;  /* 0x000000010b137810 */ /* 0x040fe40007ffe0ff */
[----:B------:R-:W2:Y:S01]  /*0670*/  LDC.64 R8, c[0x0][0x380] ;  /* 0x0000e000ff087b82 */ /* 0x000ea20000000a00 */
[C---:B------:R-:W-:Y:S02]  /*0680*/  IADD3 R21, PT, PT, R11.reuse, 0x2, RZ ;  /* 0x000000020b157810 */ /* 0x040fe40007ffe0ff */
[----:B------:R-:W-:Y:S01]  /*0690*/  IADD3 R27, PT, PT, R11, 0x3, RZ ;  /* 0x000000030b1b7810 */ /* 0x000fe20007ffe0ff */
[C---:B-1----:R-:W-:Y:S01]  /*06a0*/  IMAD.WIDE.U32 R16, R13.reuse, 0x4, R4 ;  /* 0x000000040d107825 */ /* 0x042fe200078e0004 */
[----:B------:R-:W-:-:S04]  /*06b0*/  IADD3 R13, PT, PT, R13, R0, RZ ;  /* 0x000000000d0d7210 */ /* 0x000fc80007ffe0ff */
[-C--:B------:R-:W-:Y:S01]  /*06c0*/  IADD3 R25, PT, PT, R13, R0.reuse, RZ ;  /* 0x000000000d197210 */ /* 0x080fe20007ffe0ff */
[--C-:B--2---:R-:W-:Y:S01]  /*06d0*/  IMAD.WIDE.U32 R22, R11, 0x4, R8.reuse ;  /* 0x000000040b167825 */ /* 0x104fe200078e0008 */
[----:B0-----:R-:W2:Y:S03]  /*06e0*/  LDG.E R16, desc[UR6][R16.64] ;  /* 0x0000000610107981 */ /* 0x001ea6000c1e1900 */
[----:B------:R-:W-:Y:S01]  /*06f0*/  IMAD.WIDE.U32 R18, R19, 0x4, R8 ;  /* 0x0000000413127825 */ /* 0x000fe200078e0008 */
[----:B------:R-:W2:Y:S03]  /*0700*/  LDG.E R7, desc[UR6][R22.64] ;  /* 0x0000000616077981 */ /* 0x000ea6000c1e1900 */
[----:B------:R-:W-:Y:S02]  /*0710*/  IMAD.WIDE.U32 R14, R13, 0x4, R4 ;  /* 0x000000040d0e7825 */ /* 0x000fe400078e0004 */
[----:B------:R-:W3:Y:S02]  /*0720*/  LDG.E R18, desc[UR6][R18.64] ;  /* 0x0000000612127981 */ /* 0x000ee4000c1e1900 */
[----:B------:R-:W-:Y:S01]  /*0730*/  IMAD.WIDE.U32 R12, R21, 0x4, R8 ;  /* 0x00000004150c7825 */ /* 0x000fe200078e0008 */
[C---:B------:R-:W-:Y:S01]  /*0740*/  IADD3 R21, PT, PT, R25.reuse, R0, RZ ;  /* 0x0000000019157210 */ /* 0x040fe20007ffe0ff */
[----:B------:R-:W3:Y:S02]  /*0750*/  LDG.E R14, desc[UR6][R14.64] ;  /* 0x000000060e0e7981 */ /* 0x000ee4000c1e1900 */
[----:B------:R-:W-:-:S02]  /*0760*/  IMAD.WIDE.U32 R10, R25, 0x4, R4 ;  /* 0x00000004190a7825 */ /* 0x000fc400078e0004 */
[----:B------:R-:W4:Y:S02]  /*0770*/  LDG.E R12, desc[UR6][R12.64] ;  /* 0x000000060c0c7981 */ /* 0x000f24000c1e1900 */
[----:B------:R-:W-:Y:S02]  /*0780*/  IMAD.WIDE.U32 R8, R27, 0x4, R8 ;  /* 0x000000041b087825 */ /* 0x000fe400078e0008 */
[----:B------:R-:W4:Y:S02]  /*0790*/  LDG.E R10, desc[UR6][R10.64] ;  /* 0x000000060a0a7981 */ /* 0x000f24000c1e1900 */
[----:B------:R-:W-:Y:S02]  /*07a0*/  IMAD.WIDE.U32 R4, R21, 0x4, R4 ;  /* 0x0000000415047825 */ /* 0x000fe400078e0004 */
[----:B------:R-:W5:Y:S04]  /*07b0*/  LDG.E R8, desc[UR6][R8.64] ;  /* 0x0000000608087981 */ /* 0x000f68000c1e1900 */
[----:B------:R-:W5:Y:S01]  /*07c0*/  LDG.E R4, desc[UR6][R4.64] ;  /* 0x0000000604047981 */ /* 0x000f62000c1e1900 */
[----:B------:R-:W-:Y:S01]  /*07d0*/  IADD3 R6, PT, PT, R6, 0x4, RZ ;  /* 0x0000000406067810 */ /* 0x000fe20007ffe0ff */
[----:B--2---:R-:W-:-:S04]  /*07e0*/  IMAD R7, R7, R16, R26 ;  /* 0x0000001007077224 */ /* 0x004fc800078e021a */
[----:B---3--:R-:W-:-:S04]  /*07f0*/  IMAD R7, R18, R14, R7 ;  /* 0x0000000e12077224 */ /* 0x008fc800078e0207 */
[----:B----4-:R-:W-:-:S04]  /*0800*/  IMAD R7, R12, R10, R7 ;  /* 0x0000000a0c077224 */ /* 0x010fc800078e0207 */
[----:B-----5:R-:W-:-:S07]  /*0810*/  IMAD R26, R8, R4, R7 ;  /* 0x00000004081a7224 */ /* 0x020fce00078e0207 */
.L_x_3:
[----:B------:R-:W-:Y:S05]  /*0820*/  @!P1 BRA `(.L_x_2) ;  /* 0x0000000000749947 */ /* 0x000fea0003800000 */
[----:B------:R-:W1:Y:S01]  /*0830*/  LDC.64 R10, c[0x0][0x388] ;  /* 0x0000e200ff0a7b82 */ /* 0x000e620000000a00 */
[----:B------:R-:W-:Y:S02]  /*0840*/  ISETP.NE.AND P0, PT, R20, 0x1, PT ;  /* 0x000000011400780c */ /* 0x000fe40003f05270 */
[----:B------:R-:W-:-:S04]  /*0850*/  LOP3.LUT R7, R0, 0x1, RZ, 0xc0, !PT ;  /* 0x0000000100077812 */ /* 0x000fc800078ec0ff */
[----:B------:R-:W-:Y:S01]  /*0860*/  ISETP.NE.U32.AND P1, PT, R7, 0x1, PT ;  /* 0x000000010700780c */ /* 0x000fe20003f25070 */
[----:B------:R-:W2:Y:S06]  /*0870*/  LDC.64 R14, c[0x0][0x380] ;  /* 0x0000e000ff0e7b82 */ /* 0x000eac0000000a00 */
[-C--:B------:R-:W-:Y:S02]  /*0880*/  @P0 IMAD R7, R2, R0.reuse, R6 ;  /* 0x0000000002070224 */ /* 0x080fe400078e0206 */
[----:B------:R-:W3:Y:S01]  /*0890*/  LDC.64 R8, c[0x0][0x380] ;  /* 0x0000e000ff087b82 */ /* 0x000ee20000000a00 */
[C---:B------:R-:W-:Y:S01]  /*08a0*/  @P0 IMAD R13, R6.reuse, R0, R3 ;  /* 0x00000000060d0224 */ /* 0x040fe200078e0203 */
[----:B------:R-:W-:-:S02]  /*08b0*/  @P0 IADD3 R6, PT, PT, R6, 0x2, RZ ;  /* 0x0000000206060810 */ /* 0x000fc40007ffe0ff */
[----:B------:R-:W-:Y:S02]  /*08c0*/  @P0 IADD3 R19, PT, PT, R7, 0x1, RZ ;  /* 0x0000000107130810 */ /* 0x000fe40007ffe0ff */
[C---:B------:R-:W-:Y:S02]  /*08d0*/  @P0 IADD3 R21, PT, PT, R13.reuse, R0, RZ ;  /* 0x000000000d150210 */ /* 0x040fe40007ffe0ff */
[----:B------:R-:W4:Y:S01]  /*08e0*/  LDC.64 R4, c[0x0][0x388] ;  /* 0x0000e200ff047b82 */ /* 0x000f220000000a00 */
[----:B-1----:R-:W-:-:S04]  /*08f0*/  @P0 IMAD.WIDE.U32 R12, R13, 0x4, R10 ;  /* 0x000000040d0c0825 */ /* 0x002fc800078e000a */
[----:B------:R-:W-:Y:S02]  /*0900*/  @P0 IMAD.WIDE.U32 R10, R21, 0x4, R10 ;  /* 0x00000004150a0825 */ /* 0x000fe400078e000a */
[----:B0-----:R-:W5:Y:S02]  /*0910*/  @P0 LDG.E R12, desc[UR6][R12.64] ;  /* 0x000000060c0c0981 */ /* 0x001f64000c1e1900 */
[--C-:B--2---:R-:W-:Y:S02]  /*0920*/  @P0 IMAD.WIDE.U32 R16, R7, 0x4, R14.reuse ;  /* 0x0000000407100825 */ /* 0x104fe400078e000e */
[----:B------:R-:W2:Y:S02]  /*0930*/  @P0 LDG.E R10, desc[UR6][R10.64] ;  /* 0x000000060a0a0981 */ /* 0x000ea4000c1e1900 */
[----:B------:R-:W-:Y:S02]  /*0940*/  @P0 IMAD.WIDE.U32 R14, R19, 0x4, R14 ;  /* 0x00000004130e0825 */ /* 0x000fe400078e000e */
[----:B------:R-:W5:Y:S02]  /*0950*/  @P0 LDG.E R7, desc[UR6][R16.64] ;  /* 0x0000000610070981 */ /* 0x000f64000c1e1900 */
[----:B------:R-:W-:-:S02]  /*0960*/  @!P1 IMAD R19, R2, R0, R6 ;  /* 0x0000000002139224 */ /* 0x000fc400078e0206 */
[----:B------:R-:W-:Y:S01]  /*0970*/  @!P1 IMAD R21, R6, R0, R3 ;  /* 0x0000000006159224 */ /* 0x000fe200078e0203 */
[----:B------:R-:W2:Y:S01]  /*0980*/  @P0 LDG.E R14, desc[UR6][R14.64] ;  /* 0x000000060e0e0981 */ /* 0x000ea2000c1e1900 */
[----:B---3--:R-:W-:-:S04]  /*0990*/  @!P1 IMAD.WIDE.U32 R8, R19, 0x4, R8 ;  /* 0x0000000413089825 */ /* 0x008fc800078e0008 */
[----:B----4-:R-:W-:Y:S02]  /*09a0*/  @!P1 IMAD.WIDE.U32 R4, R21, 0x4, R4 ;  /* 0x0000000415049825 */ /* 0x010fe400078e0004 */
[----:B------:R-:W3:Y:S04]  /*09b0*/  @!P1 LDG.E R9, desc[UR6][R8.64] ;  /* 0x0000000608099981 */ /* 0x000ee8000c1e1900 */
[----:B------:R-:W3:Y:S01]  /*09c0*/  @!P1 LDG.E R4, desc[UR6][R4.64] ;  /* 0x0000000604049981 */ /* 0x000ee2000c1e1900 */
[----:B-----5:R-:W-:-:S04]  /*09d0*/  @P0 IMAD R7, R7, R12, R26 ;  /* 0x0000000c07070224 */ /* 0x020fc800078e021a */
[----:B--2---:R-:W-:-:S04]  /*09e0*/  @P0 IMAD R26, R14, R10, R7 ;  /* 0x0000000a0e1a0224 */ /* 0x004fc800078e0207 */
[----:B---3--:R-:W-:-:S07]  /*09f0*/  @!P1 IMAD R26, R9, R4, R26 ;  /* 0x00000004091a9224 */ /* 0x008fce00078e021a */
.L_x_2:
[----:B------:R-:W1:Y:S01]  /*0a00*/  LDC.64 R4, c[0x0][0x390] ;  /* 0x0000e400ff047b82 */ /* 0x000e620000000a00 */
[----:B------:R-:W-:-:S04]  /*0a10*/  IMAD R3, R2, R0, R3 ;  /* 0x0000000002037224 */ /* 0x000fc800078e0203 */
[----:B-1----:R-:W-:-:S05]  /*0a20*/  IMAD.WIDE R2, R3, 0x4, R4 ;  /* 0x0000000403027825 */ /* 0x002fca00078e0204 */
[----:B0-----:R-:W-:Y:S01]  /*0a30*/  STG.E desc[UR6][R2.64], R26 ;  /* 0x0000001a02007986 */ /* 0x001fe2000c101906 */
[----:B------:R-:W-:Y:S05]  /*0a40*/  EXIT ;  /* 0x000000000000794d */ /* 0x000fea0003800000 */
.L_x_4:
[----:B------:R-:W-:-:S00]  /*0a50*/  BRA `(.L_x_4) ;  /* 0xfffffffc00fc7947 */ /* 0x000fc0000383ffff */
[----:B------:R-:W-:-:S00]  /*0a60*/  NOP ;  /* 0x0000000000007918 */ /* 0x000fc00000000000 */
        /* <DEDUP_REMOVED lines=9> */
.L_x_5:


//--------------------- .nv.shared.reserved.0     --------------------------
	.section	.nv.shared.reserved.0,"aw",@nobits
	.weak		__nv_reservedSMEM_offset_0_alias
	.size		__nv_reservedSMEM_offset_0_alias, 0, 64
	.other		__nv_reservedSMEM_offset_0_alias,@"STO_CUDA_RESERVED_SHARED STV_DEFAULT"
__nv_reservedSMEM_offset_0_alias:
	.zero		0
	.zero		64


//--------------------- .nv.constant0.mul_matrix  --------------------------
	.section	.nv.constant0.mul_matrix,"a",@progbits
	.sectionflags	@""
	.align	4
.nv.constant0.mul_matrix:
	.zero		924


//--------------------- SYMBOLS --------------------------

	.type		.nv.reservedSmem.offset0,@object
	.size		.nv.reservedSmem.offset0,0x4
